	.headerflags	@"EF_CUDA_TEXMODE_UNIFIED EF_CUDA_64BIT_ADDRESS EF_CUDA_ACCELERATORS EF_CUDA_SM90 EF_CUDA_VIRTUAL_SM(EF_CUDA_SM90)"
	.elftype	@"ET_EXEC"


//--------------------- .nv.info                  --------------------------
	.section	.nv.info,"",@"SHT_CUDA_INFO"
	.align	4


	//----- nvinfo : EIATTR_REGCOUNT
	.align		4
        /*0000*/ 	.byte	0x04, 0x2f
        /*0002*/ 	.short	(.L_3 - .L_2)
	.align		4
.L_2:
        /*0004*/ 	.word	index@(triton_poi_fused__native_batch_norm_legit_no_training_convolution_hardtanh_12)
        /*0008*/ 	.word	0x0000002a


	//----- nvinfo : EIATTR_MIN_STACK_SIZE
	.align		4
.L_3:
        /*000c*/ 	.byte	0x04, 0x12
        /*000e*/ 	.short	(.L_5 - .L_4)
	.align		4
.L_4:
        /*0010*/ 	.word	index@(triton_poi_fused__native_batch_norm_legit_no_training_convolution_hardtanh_12)
        /*0014*/ 	.word	0x00000000


	//----- nvinfo : EIATTR_FRAME_SIZE
	.align		4
.L_5:
        /*0018*/ 	.byte	0x04, 0x11
        /*001a*/ 	.short	(.L_7 - .L_6)
	.align		4
.L_6:
        /*001c*/ 	.word	index@(triton_poi_fused__native_batch_norm_legit_no_training_convolution_hardtanh_12)
        /*0020*/ 	.word	0x00000000


	//----- nvinfo : EIATTR_MIN_STACK_SIZE
	.align		4
.L_7:
        /*0024*/ 	.byte	0x04, 0x12
        /*0026*/ 	.short	(.L_9 - .L_8)
	.align		4
.L_8:
        /*0028*/ 	.word	index@(triton_poi_fused__native_batch_norm_legit_no_training_convolution_hardtanh_12)
        /*002c*/ 	.word	0x00000000
.L_9:


//--------------------- .nv.info.triton_poi_fused__native_batch_norm_legit_no_training_convolution_hardtanh_12 --------------------------
	.section	.nv.info.triton_poi_fused__native_batch_norm_legit_no_training_convolution_hardtanh_12,"",@"SHT_CUDA_INFO"
	.sectionflags	@""
	.align	4


	//----- nvinfo : EIATTR_CUDA_API_VERSION
	.align		4
        /*0000*/ 	.byte	0x04, 0x37
        /*0002*/ 	.short	(.L_11 - .L_10)
.L_10:
        /*0004*/ 	.word	0x0000007c


	//----- nvinfo : EIATTR_KPARAM_INFO
	.align		4
.L_11:
        /*0008*/ 	.byte	0x04, 0x17
        /*000a*/ 	.short	(.L_13 - .L_12)
.L_12:
        /*000c*/ 	.word	0x00000000
        /*0010*/ 	.short	0x0007
        /*0012*/ 	.short	0x0038
        /*0014*/ 	.byte	0x00, 0xf0, 0x11, 0x00


	//----- nvinfo : EIATTR_KPARAM_INFO
	.align		4
.L_13:
        /*0018*/ 	.byte	0x04, 0x17
        /*001a*/ 	.short	(.L_15 - .L_14)
.L_14:
        /*001c*/ 	.word	0x00000000
        /*0020*/ 	.short	0x0006
        /*0022*/ 	.short	0x0030
        /*0024*/ 	.byte	0x00, 0xf4, 0x21, 0x00


	//----- nvinfo : EIATTR_KPARAM_INFO
	.align		4
.L_15:
        /*0028*/ 	.byte	0x04, 0x17
        /*002a*/ 	.short	(.L_17 - .L_16)
.L_16:
        /*002c*/ 	.word	0x00000000
        /*0030*/ 	.short	0x0005
        /*0032*/ 	.short	0x0028
        /*0034*/ 	.byte	0x00, 0xf4, 0x21, 0x00


	//----- nvinfo : EIATTR_KPARAM_INFO
	.align		4
.L_17:
        /*0038*/ 	.byte	0x04, 0x17
        /*003a*/ 	.short	(.L_19 - .L_18)
.L_18:
        /*003c*/ 	.word	0x00000000
        /*0040*/ 	.short	0x0004
        /*0042*/ 	.short	0x0020
        /*0044*/ 	.byte	0x00, 0xf4, 0x21, 0x00


	//----- nvinfo : EIATTR_KPARAM_INFO
	.align		4
.L_19:
        /*0048*/ 	.byte	0x04, 0x17
        /*004a*/ 	.short	(.L_21 - .L_20)
.L_20:
        /*004c*/ 	.word	0x00000000
        /*0050*/ 	.short	0x0003
        /*0052*/ 	.short	0x0018
        /*0054*/ 	.byte	0x00, 0xf4, 0x21, 0x00


	//----- nvinfo : EIATTR_KPARAM_INFO
	.align		4
.L_21:
        /*0058*/ 	.byte	0x04, 0x17
        /*005a*/ 	.short	(.L_23 - .L_22)
.L_22:
        /*005c*/ 	.word	0x00000000
        /*0060*/ 	.short	0x0002
        /*0062*/ 	.short	0x0010
        /*0064*/ 	.byte	0x00, 0xf4, 0x21, 0x00


	//----- nvinfo : EIATTR_KPARAM_INFO
	.align		4
.L_23:
        /*0068*/ 	.byte	0x04, 0x17
        /*006a*/ 	.short	(.L_25 - .L_24)
.L_24:
        /*006c*/ 	.word	0x00000000
        /*0070*/ 	.short	0x0001
        /*0072*/ 	.short	0x0008
        /*0074*/ 	.byte	0x00, 0xf4, 0x21, 0x00


	//----- nvinfo : EIATTR_KPARAM_INFO
	.align		4
.L_25:
        /*0078*/ 	.byte	0x04, 0x17
        /*007a*/ 	.short	(.L_27 - .L_26)
.L_26:
        /*007c*/ 	.word	0x00000000
        /*0080*/ 	.short	0x0000
        /*0082*/ 	.short	0x0000
        /*0084*/ 	.byte	0x00, 0xf4, 0x21, 0x00


	//----- nvinfo : EIATTR_SPARSE_MMA_MASK
	.align		4
.L_27:
        /*0088*/ 	.byte	0x03, 0x50
        /*008a*/ 	.short	0x0000


	//----- nvinfo : EIATTR_MAXREG_COUNT
	.align		4
        /*008c*/ 	.byte	0x03, 0x1b
        /*008e*/ 	.short	0x00ff


	//----- nvinfo : EIATTR_EXIT_INSTR_OFFSETS
	.align		4
        /*0090*/ 	.byte	0x04, 0x1c
        /*0092*/ 	.short	(.L_29 - .L_28)


	//   ....[0]....
.L_28:
        /*0094*/ 	.word	0x00000ea0


	//----- nvinfo : EIATTR_REQNTID
	.align		4
.L_29:
        /*0098*/ 	.byte	0x04, 0x10
        /*009a*/ 	.short	(.L_31 - .L_30)
.L_30:
        /*009c*/ 	.word	0x00000080
        /*00a0*/ 	.word	0x00000001
        /*00a4*/ 	.word	0x00000001


	//----- nvinfo : EIATTR_CBANK_PARAM_SIZE
	.align		4
.L_31:
        /*00a8*/ 	.byte	0x03, 0x19
        /*00aa*/ 	.short	0x003c


	//----- nvinfo : EIATTR_PARAM_CBANK
	.align		4
        /*00ac*/ 	.byte	0x04, 0x0a
        /*00ae*/ 	.short	(.L_33 - .L_32)
	.align		4
.L_32:
        /*00b0*/ 	.word	index@(.nv.constant0.triton_poi_fused__native_batch_norm_legit_no_training_convolution_hardtanh_12)
        /*00b4*/ 	.short	0x0210
        /*00b6*/ 	.short	0x003c


	//----- nvinfo : EIATTR_SW_WAR
	.align		4
.L_33:
        /*00b8*/ 	.byte	0x04, 0x36
        /*00ba*/ 	.short	(.L_35 - .L_34)
.L_34:
        /*00bc*/ 	.word	0x00000008
.L_35:


//--------------------- .nv.callgraph             --------------------------
	.section	.nv.callgraph,"",@"SHT_CUDA_CALLGRAPH"
	.align	4
	.sectionentsize	8
	.align		4
        /*0000*/ 	.word	0x00000000
	.align		4
        /*0004*/ 	.word	0xffffffff
	.align		4
        /*0008*/ 	.word	0x00000000
	.align		4
        /*000c*/ 	.word	0xfffffffe
	.align		4
        /*0010*/ 	.word	0x00000000
	.align		4
        /*0014*/ 	.word	0xfffffffd
	.align		4
        /*0018*/ 	.word	0x00000000
	.align		4
        /*001c*/ 	.word	0xfffffffc


//--------------------- .nv.constant4             --------------------------
	.section	.nv.constant4,"a",@progbits
	.align	8
	.align		8
.nv.constant4:
        /*0000*/ 	.dword	_$_str
	.align		8
        /*0008*/ 	.dword	_$_str_$_2


//--------------------- .text.triton_poi_fused__native_batch_norm_legit_no_training_convolution_hardtanh_12 --------------------------
	.section	.text.triton_poi_fused__native_batch_norm_legit_no_training_convolution_hardtanh_12,"ax",@progbits
	.align	128
        .global         triton_poi_fused__native_batch_norm_legit_no_training_convolution_hardtanh_12
        .type           triton_poi_fused__native_batch_norm_legit_no_training_convolution_hardtanh_12,@function
        .size           triton_poi_fused__native_batch_norm_legit_no_training_convolution_hardtanh_12,(.L_x_1 - triton_poi_fused__native_batch_norm_legit_no_training_convolution_hardtanh_12)
        .other          triton_poi_fused__native_batch_norm_legit_no_training_convolution_hardtanh_12,@"STO_CUDA_ENTRY STV_DEFAULT"
triton_poi_fused__native_batch_norm_legit_no_training_convolution_hardtanh_12:
.text.triton_poi_fused__native_batch_norm_legit_no_training_convolution_hardtanh_12:
[----:B------:R-:W-:Y:S01]  /*0000*/  LDC R1, c[0x0][0x28] ;  /* 0x00000a00ff017b82 */ /* 0x000fe20000000800 */
[----:B------:R-:W1:Y:S07]  /*0010*/  S2R R0, SR_TID.X ;  /* 0x0000000000007919 */ /* 0x000e6e0000002100 */
[----:B------:R-:W2:Y:S01]  /*0020*/  LDC.64 R30, c[0x0][0x228] ;  /* 0x00008a00ff1e7b82 */ /* 0x000ea20000000a00 */
[----:B------:R-:W-:Y:S01]  /*0030*/  ULDC.64 UR4, c[0x0][0x208] ;  /* 0x0000820000047ab9 */ /* 0x000fe20000000a00 */
[----:B------:R-:W3:Y:S06]  /*0040*/  S2R R3, SR_CTAID.X ;  /* 0x0000000000037919 */ /* 0x000eec0000002500 */
[----:B------:R-:W4:Y:S08]  /*0050*/  LDC.64 R32, c[0x0][0x218] ;  /* 0x00008600ff207b82 */ /* 0x000f300000000a00 */
[----:B------:R-:W5:Y:S08]  /*0060*/  LDC.64 R34, c[0x0][0x210] ;  /* 0x00008400ff227b82 */ /* 0x000f700000000a00 */
[----:B------:R-:W4:Y:S01]  /*0070*/  LDC.64 R8, c[0x0][0x220] ;  /* 0x00008800ff087b82 */ /* 0x000f220000000a00 */
[----:B-1----:R-:W-:-:S07]  /*0080*/  SHF.L.U32 R0, R0, 0x2, RZ ;  /* 0x0000000200007819 */ /* 0x002fce00000006ff */
[----:B------:R-:W1:Y:S01]  /*0090*/  LDC.64 R10, c[0x0][0x238] ;  /* 0x00008e00ff0a7b82 */ /* 0x000e620000000a00 */
[----:B------:R-:W-:-:S04]  /*00a0*/  LOP3.LUT R0, R0, 0x1fc, RZ, 0xc0, !PT ;  /* 0x000001fc00007812 */ /* 0x000fc800078ec0ff */
[----:B---3--:R-:W-:-:S04]  /*00b0*/  LEA R0, R3, R0, 0xa ;  /* 0x0000000003007211 */ /* 0x008fc800078e50ff */
[----:B------:R-:W-:Y:S01]  /*00c0*/  IADD3 R16, R0, 0x2, RZ ;  /* 0x0000000200107810 */ /* 0x000fe20007ffe0ff */
[----:B------:R-:W-:-:S05]  /*00d0*/  IMAD.HI R2, R0, 0x30c30c31, RZ ;  /* 0x30c30c3100027827 */ /* 0x000fca00078e02ff */
[----:B------:R-:W-:-:S04]  /*00e0*/  SHF.R.U32.HI R3, RZ, 0x1f, R2 ;  /* 0x0000001fff037819 */ /* 0x000fc80000011602 */
[----:B------:R-:W-:-:S05]  /*00f0*/  LEA.HI.SX32 R3, R2, R3, 0x1d ;  /* 0x0000000302037211 */ /* 0x000fca00078feaff */
[----:B------:R-:W-:-:S04]  /*0100*/  IMAD R3, R3, -0x2a, R0 ;  /* 0xffffffd603037824 */ /* 0x000fc800078e0200 */
[----:B--2---:R-:W-:-:S06]  /*0110*/  IMAD.WIDE R4, R3, 0x4, R30 ;  /* 0x0000000403047825 */ /* 0x004fcc00078e021e */
[----:B------:R-:W2:Y:S01]  /*0120*/  LDG.E.EL.64 R4, desc[UR4][R4.64] ;  /* 0x0000000404047981 */ /* 0x000ea2000c2e1b00 */
[----:B------:R-:W-:-:S05]  /*0130*/  IMAD.HI R2, R16, 0x30c30c31, RZ ;  /* 0x30c30c3110027827 */ /* 0x000fca00078e02ff */
[----:B------:R-:W-:-:S04]  /*0140*/  SHF.R.U32.HI R7, RZ, 0x1f, R2 ;  /* 0x0000001fff077819 */ /* 0x000fc80000011602 */
[----:B------:R-:W-:-:S05]  /*0150*/  LEA.HI.SX32 R7, R2, R7, 0x1d ;  /* 0x0000000702077211 */ /* 0x000fca00078feaff */
[----:B------:R-:W-:Y:S02]  /*0160*/  IMAD R16, R7, -0x2a, R16 ;  /* 0xffffffd607107824 */ /* 0x000fe400078e0210 */
[----:B------:R-:W3:Y:S02]  /*0170*/  LDC.64 R6, c[0x0][0x230] ;  /* 0x00008c00ff067b82 */ /* 0x000ee40000000a00 */
[----:B------:R-:W-:-:S06]  /*0180*/  IMAD.WIDE R26, R16, 0x4, R30 ;  /* 0x00000004101a7825 */ /* 0x000fcc00078e021e */
[----:B------:R-:W2:Y:S01]  /*0190*/  LDG.E.EL.64 R26, desc[UR4][R26.64] ;  /* 0x000000041a1a7981 */ /* 0x000ea2000c2e1b00 */
[----:B----4-:R-:W-:-:S04]  /*01a0*/  IMAD.WIDE R28, R3, 0x4, R32 ;  /* 0x00000004031c7825 */ /* 0x010fc800078e0220 */
[----:B-----5:R-:W-:Y:S02]  /*01b0*/  IMAD.WIDE R34, R0, 0x4, R34 ;  /* 0x0000000400227825 */ /* 0x020fe400078e0222 */
[----:B------:R-:W4:Y:S02]  /*01c0*/  LDG.E.EL.64 R28, desc[UR4][R28.64] ;  /* 0x000000041c1c7981 */ /* 0x000f24000c2e1b00 */
[C---:B0-----:R-:W-:Y:S02]  /*01d0*/  IMAD.WIDE R22, R3.reuse, 0x4, R8 ;  /* 0x0000000403167825 */ /* 0x041fe400078e0208 */
[----:B------:R-:W4:Y:S02]  /*01e0*/  LDG.E.128 R12, desc[UR4][R34.64] ;  /* 0x00000004220c7981 */ /* 0x000f24000c1e1d00 */
[C---:B-1----:R-:W-:Y:S02]  /*01f0*/  IMAD.WIDE R20, R3.reuse, 0x4, R10 ;  /* 0x0000000403147825 */ /* 0x042fe400078e020a */
[----:B------:R-:W5:Y:S02]  /*0200*/  LDG.E.EL.64 R22, desc[UR4][R22.64] ;  /* 0x0000000416167981 */ /* 0x000f64000c2e1b00 */
[----:B---3--:R-:W-:-:S02]  /*0210*/  IMAD.WIDE R18, R3, 0x4, R6 ;  /* 0x0000000403127825 */ /* 0x008fc400078e0206 */
[----:B------:R-:W3:Y:S04]  /*0220*/  LDG.E.EL.64 R20, desc[UR4][R20.64] ;  /* 0x0000000414147981 */ /* 0x000ee8000c2e1b00 */
[----:B------:R0:W3:Y:S01]  /*0230*/  LDG.E.EL.64 R2, desc[UR4][R18.64] ;  /* 0x0000000412027981 */ /* 0x0000e2000c2e1b00 */
[----:B------:R-:W-:-:S06]  /*0240*/  IMAD.WIDE R24, R16, 0x4, R32 ;  /* 0x0000000410187825 */ /* 0x000fcc00078e0220 */
[----:B------:R-:W3:Y:S01]  /*0250*/  LDG.E.EL.64 R24, desc[UR4][R24.64] ;  /* 0x0000000418187981 */ /* 0x000ee2000c2e1b00 */
[----:B------:R-:W-:Y:S01]  /*0260*/  HFMA2.MMA R36, -RZ, RZ, 1.625, 0 ;  /* 0x3e800000ff247435 */ /* 0x000fe200000001ff */
[----:B0-----:R-:W-:-:S06]  /*0270*/  IMAD.WIDE R18, R16, 0x4, R8 ;  /* 0x0000000410127825 */ /* 0x001fcc00078e0208 */
[----:B------:R-:W3:Y:S01]  /*0280*/  LDG.E.EL.64 R18, desc[UR4][R18.64] ;  /* 0x0000000412127981 */ /* 0x000ee2000c2e1b00 */
[----:B--2---:R-:W-:-:S04]  /*0290*/  FADD R17, R4, 9.9999997473787516356e-06 ;  /* 0x3727c5ac04117421 */ /* 0x004fc80000000000 */
[----:B------:R-:W0:Y:S01]  /*02a0*/  MUFU.SQRT R38, R17 ;  /* 0x0000001100267308 */ /* 0x000e220000002000 */
[----:B------:R-:W-:-:S07]  /*02b0*/  FADD R5, R5, 9.9999997473787516356e-06 ;  /* 0x3727c5ac05057421 */ /* 0x000fce0000000000 */
[----:B------:R-:W1:Y:S01]  /*02c0*/  MUFU.SQRT R4, R5 ;  /* 0x0000000500047308 */ /* 0x000e620000002000 */
[C---:B0-----:R-:W-:Y:S02]  /*02d0*/  FSETP.GT.AND P0, PT, R38.reuse, 8.50705917302346158658e+37, PT ;  /* 0x7e8000002600780b */ /* 0x041fe40003f04000 */
[----:B------:R-:W-:Y:S02]  /*02e0*/  FSETP.GEU.AND P2, PT, R38, 1.175494350822287508e-38, PT ;  /* 0x008000002600780b */ /* 0x000fe40003f4e000 */
[C---:B-1----:R-:W-:Y:S02]  /*02f0*/  FSETP.GT.AND P1, PT, R4.reuse, 8.50705917302346158658e+37, PT ;  /* 0x7e8000000400780b */ /* 0x042fe40003f24000 */
[----:B------:R-:W-:-:S07]  /*0300*/  FSETP.GEU.AND P3, PT, R4, 1.175494350822287508e-38, PT ;  /* 0x008000000400780b */ /* 0x000fce0003f6e000 */
[----:B------:R-:W-:-:S04]  /*0310*/  @P0 FMUL R38, R38, 0.25 ;  /* 0x3e80000026260820 */ /* 0x000fc80000400000 */
[----:B------:R-:W-:Y:S01]  /*0320*/  @!P2 FMUL R38, R38, 16777216 ;  /* 0x4b8000002626a820 */ /* 0x000fe20000400000 */
[----:B------:R-:W-:Y:S01]  /*0330*/  FADD R26, R26, 9.9999997473787516356e-06 ;  /* 0x3727c5ac1a1a7421 */ /* 0x000fe20000000000 */
[----:B------:R-:W-:-:S04]  /*0340*/  @P1 FMUL R4, R4, 0.25 ;  /* 0x3e80000004041820 */ /* 0x000fc80000400000 */
[----:B------:R-:W0:Y:S01]  /*0350*/  MUFU.RCP R38, R38 ;  /* 0x0000002600267308 */ /* 0x000e220000001000 */
[----:B------:R-:W-:Y:S01]  /*0360*/  @!P3 FMUL R4, R4, 16777216 ;  /* 0x4b8000000404b820 */ /* 0x000fe20000400000 */
[----:B------:R-:W-:-:S06]  /*0370*/  FSEL R17, R36, 1, P0 ;  /* 0x3f80000024117808 */ /* 0x000fcc0000000000 */
[----:B------:R-:W-:Y:S01]  /*0380*/  MUFU.SQRT R37, R26 ;  /* 0x0000001a00257308 */ /* 0x000fe20000002000 */
[----:B------:R-:W-:Y:S01]  /*0390*/  @!P2 FMUL R17, R17, 16777216 ;  /* 0x4b8000001111a820 */ /* 0x000fe20000400000 */
[----:B----4-:R-:W-:-:S06]  /*03a0*/  FADD R12, R12, R28 ;  /* 0x0000001c0c0c7221 */ /* 0x010fcc0000000000 */
[----:B------:R-:W1:Y:S01]  /*03b0*/  MUFU.RCP R26, R4 ;  /* 0x00000004001a7308 */ /* 0x000e620000001000 */
[----:B------:R-:W-:Y:S01]  /*03c0*/  FSEL R5, R36, 1, P1 ;  /* 0x3f80000024057808 */ /* 0x000fe20000800000 */
[----:B0-----:R-:W-:Y:S01]  /*03d0*/  FMUL R17, R38, R17 ;  /* 0x0000001126117220 */ /* 0x001fe20000400000 */
[----:B-----5:R-:W-:-:S03]  /*03e0*/  FADD R22, -R22, R12 ;  /* 0x0000000c16167221 */ /* 0x020fc60000000100 */
[----:B------:R-:W-:Y:S01]  /*03f0*/  @!P3 FMUL R5, R5, 16777216 ;  /* 0x4b8000000505b820 */ /* 0x000fe20000400000 */
[----:B------:R-:W-:-:S04]  /*0400*/  FMUL R17, R17, R22 ;  /* 0x0000001611117220 */ /* 0x000fc80000400000 */
[----:B---3--:R-:W-:Y:S01]  /*0410*/  FFMA R2, R2, R17, R20 ;  /* 0x0000001102027223 */ /* 0x008fe20000000014 */
[----:B-1----:R-:W-:Y:S01]  /*0420*/  FMUL R26, R26, R5 ;  /* 0x000000051a1a7220 */ /* 0x002fe20000400000 */
[----:B------:R-:W-:-:S04]  /*0430*/  IMAD.WIDE R4, R16, 0x4, R6 ;  /* 0x0000000410047825 */ /* 0x000fc800078e0206 */
[----:B------:R-:W-:Y:S02]  /*0440*/  IMAD.WIDE R16, R16, 0x4, R10 ;  /* 0x0000000410107825 */ /* 0x000fe400078e020a */
[----:B------:R-:W2:Y:S04]  /*0450*/  LDG.E.EL.64 R4, desc[UR4][R4.64] ;  /* 0x0000000404047981 */ /* 0x000ea8000c2e1b00 */
[----:B------:R-:W2:Y:S01]  /*0460*/  LDG.E.EL.64 R16, desc[UR4][R16.64] ;  /* 0x0000000410107981 */ /* 0x000ea2000c2e1b00 */
[C---:B------:R-:W-:Y:S02]  /*0470*/  FSETP.GT.AND P0, PT, R37.reuse, 8.50705917302346158658e+37, PT ;  /* 0x7e8000002500780b */ /* 0x040fe40003f04000 */
[----:B------:R-:W-:-:S11]  /*0480*/  FSETP.GEU.AND P2, PT, R37, 1.175494350822287508e-38, PT ;  /* 0x008000002500780b */ /* 0x000fd60003f4e000 */
[----:B------:R-:W-:-:S04]  /*0490*/  @P0 FMUL R37, R37, 0.25 ;  /* 0x3e80000025250820 */ /* 0x000fc80000400000 */
[----:B------:R-:W-:-:S06]  /*04a0*/  @!P2 FMUL R37, R37, 16777216 ;  /* 0x4b8000002525a820 */ /* 0x000fcc0000400000 */
[----:B------:R-:W0:Y:S01]  /*04b0*/  MUFU.RCP R37, R37 ;  /* 0x0000002500257308 */ /* 0x000e220000001000 */
[----:B------:R-:W-:Y:S01]  /*04c0*/  FSEL R20, R36, 1, P0 ;  /* 0x3f80000024147808 */ /* 0x000fe20000000000 */
[----:B------:R-:W-:-:S04]  /*04d0*/  FADD R27, R27, 9.9999997473787516356e-06 ;  /* 0x3727c5ac1b1b7421 */ /* 0x000fc80000000000 */
[----:B------:R-:W-:-:S04]  /*04e0*/  @!P2 FMUL R20, R20, 16777216 ;  /* 0x4b8000001414a820 */ /* 0x000fc80000400000 */
[----:B0-----:R-:W-:Y:S02]  /*04f0*/  FMUL R20, R37, R20 ;  /* 0x0000001425147220 */ /* 0x001fe40000400000 */
[----:B------:R-:W0:Y:S02]  /*0500*/  MUFU.SQRT R37, R27 ;  /* 0x0000001b00257308 */ /* 0x000e240000002000 */
[C---:B0-----:R-:W-:Y:S02]  /*0510*/  FSETP.GT.AND P0, PT, R37.reuse, 8.50705917302346158658e+37, PT ;  /* 0x7e8000002500780b */ /* 0x041fe40003f04000 */
[----:B------:R-:W-:-:S11]  /*0520*/  FSETP.GEU.AND P1, PT, R37, 1.175494350822287508e-38, PT ;  /* 0x008000002500780b */ /* 0x000fd60003f2e000 */
[----:B------:R-:W-:-:S04]  /*0530*/  @P0 FMUL R37, R37, 0.25 ;  /* 0x3e80000025250820 */ /* 0x000fc80000400000 */
[----:B------:R-:W-:-:S06]  /*0540*/  @!P1 FMUL R37, R37, 16777216 ;  /* 0x4b80000025259820 */ /* 0x000fcc0000400000 */
[----:B------:R-:W0:Y:S01]  /*0550*/  MUFU.RCP R37, R37 ;  /* 0x0000002500257308 */ /* 0x000e220000001000 */
[----:B------:R-:W-:Y:S01]  /*0560*/  FSEL R22, R36, 1, P0 ;  /* 0x3f80000024167808 */ /* 0x000fe20000000000 */
[----:B------:R-:W-:-:S04]  /*0570*/  FADD R13, R13, R29 ;  /* 0x0000001d0d0d7221 */ /* 0x000fc80000000000 */
[----:B------:R-:W-:Y:S01]  /*0580*/  @!P1 FMUL R22, R22, 16777216 ;  /* 0x4b80000016169820 */ /* 0x000fe20000400000 */
[----:B------:R-:W-:Y:S01]  /*0590*/  FADD R29, -R23, R13 ;  /* 0x0000000d171d7221 */ /* 0x000fe20000000100 */
[----:B------:R-:W-:Y:S02]  /*05a0*/  FADD R15, R15, R25 ;  /* 0x000000190f0f7221 */ /* 0x000fe40000000000 */
[----:B0-----:R-:W-:Y:S01]  /*05b0*/  FMUL R23, R37, R22 ;  /* 0x0000001625177220 */ /* 0x001fe20000400000 */
[----:B------:R-:W-:-:S05]  /*05c0*/  IADD3 R22, R0, 0x200, RZ ;  /* 0x0000020000167810 */ /* 0x000fca0007ffe0ff */
[----:B------:R-:W-:-:S05]  /*05d0*/  IMAD.HI R25, R22, 0x30c30c31, RZ ;  /* 0x30c30c3116197827 */ /* 0x000fca00078e02ff */
[----:B------:R-:W-:-:S04]  /*05e0*/  SHF.R.U32.HI R28, RZ, 0x1f, R25 ;  /* 0x0000001fff1c7819 */ /* 0x000fc80000011619 */
[----:B------:R-:W-:-:S05]  /*05f0*/  LEA.HI.SX32 R25, R25, R28, 0x1d ;  /* 0x0000001c19197211 */ /* 0x000fca00078feaff */
[----:B------:R-:W-:Y:S01]  /*0600*/  IMAD R22, R25, -0x2a, R22 ;  /* 0xffffffd619167824 */ /* 0x000fe200078e0216 */
[----:B------:R-:W-:Y:S01]  /*0610*/  IADD3 R25, R0, 0x202, RZ ;  /* 0x0000020200197810 */ /* 0x000fe20007ffe0ff */
[----:B------:R-:W-:-:S04]  /*0620*/  FADD R14, R14, R24 ;  /* 0x000000180e0e7221 */ /* 0x000fc80000000000 */
[----:B------:R-:W-:-:S04]  /*0630*/  IMAD.HI R24, R25, 0x30c30c31, RZ ;  /* 0x30c30c3119187827 */ /* 0x000fc800078e02ff */
[----:B------:R-:W-:Y:S01]  /*0640*/  FMUL R26, R26, R29 ;  /* 0x0000001d1a1a7220 */ /* 0x000fe20000400000 */
[----:B------:R-:W-:Y:S01]  /*0650*/  SHF.R.U32.HI R27, RZ, 0x1f, R24 ;  /* 0x0000001fff1b7819 */ /* 0x000fe20000011618 */
[----:B------:R-:W-:-:S03]  /*0660*/  IMAD.WIDE R28, R22, 0x4, R30 ;  /* 0x00000004161c7825 */ /* 0x000fc600078e021e */
[----:B------:R-:W-:-:S03]  /*0670*/  LEA.HI.SX32 R24, R24, R27, 0x1d ;  /* 0x0000001b18187211 */ /* 0x000fc600078feaff */
[----:B------:R-:W3:Y:S02]  /*0680*/  LDG.E.EL.64 R28, desc[UR4][R28.64] ;  /* 0x000000041c1c7981 */ /* 0x000ee4000c2e1b00 */
[----:B------:R-:W-:-:S04]  /*0690*/  IMAD R24, R24, -0x2a, R25 ;  /* 0xffffffd618187824 */ /* 0x000fc800078e0219 */
[----:B------:R-:W-:-:S06]  /*06a0*/  IMAD.WIDE R30, R24, 0x4, R30 ;  /* 0x00000004181e7825 */ /* 0x000fcc00078e021e */
[----:B------:R-:W4:Y:S01]  /*06b0*/  LDG.E.EL.64 R30, desc[UR4][R30.64] ;  /* 0x000000041e1e7981 */ /* 0x000f22000c2e1b00 */
[----:B------:R-:W-:Y:S01]  /*06c0*/  FADD R25, -R18, R14 ;  /* 0x0000000e12197221 */ /* 0x000fe20000000100 */
[----:B------:R-:W-:-:S03]  /*06d0*/  FADD R18, -R19, R15 ;  /* 0x0000000f13127221 */ /* 0x000fc60000000100 */
[----:B------:R-:W-:Y:S01]  /*06e0*/  FMUL R25, R20, R25 ;  /* 0x0000001914197220 */ /* 0x000fe20000400000 */
[----:B------:R-:W-:Y:S01]  /*06f0*/  FMUL R18, R23, R18 ;  /* 0x0000001217127220 */ /* 0x000fe20000400000 */
[----:B------:R-:W-:Y:S01]  /*0700*/  FFMA R3, R3, R26, R21 ;  /* 0x0000001a03037223 */ /* 0x000fe20000000015 */
[----:B------:R-:W-:-:S04]  /*0710*/  IMAD.WIDE R26, R24, 0x4, R32 ;  /* 0x00000004181a7825 */ /* 0x000fc800078e0220 */
[--C-:B------:R-:W-:Y:S02]  /*0720*/  IMAD.WIDE R20, R22, 0x4, R6.reuse ;  /* 0x0000000416147825 */ /* 0x100fe400078e0206 */
[----:B------:R-:W5:Y:S02]  /*0730*/  LDG.E.EL.64 R26, desc[UR4][R26.64] ;  /* 0x000000041a1a7981 */ /* 0x000f64000c2e1b00 */
[----:B------:R-:W-:-:S04]  /*0740*/  IMAD.WIDE R38, R24, 0x4, R6 ;  /* 0x0000000418267825 */ /* 0x000fc800078e0206 */
[----:B--2---:R-:W-:Y:S01]  /*0750*/  FFMA R4, R4, R25, R16 ;  /* 0x0000001904047223 */ /* 0x004fe20000000010 */
[----:B------:R-:W-:Y:S01]  /*0760*/  FFMA R5, R5, R18, R17 ;  /* 0x0000001205057223 */ /* 0x000fe20000000011 */
[----:B------:R-:W-:-:S04]  /*0770*/  IMAD.WIDE R18, R22, 0x4, R32 ;  /* 0x0000000416127825 */ /* 0x000fc800078e0220 */
[--C-:B------:R-:W-:Y:S01]  /*0780*/  IMAD.WIDE R16, R22, 0x4, R8.reuse ;  /* 0x0000000416107825 */ /* 0x100fe200078e0208 */
[----:B------:R-:W2:Y:S03]  /*0790*/  LDG.E.EL.64 R32, desc[UR4][R18.64] ;  /* 0x0000000412207981 */ /* 0x000ea6000c2e1b00 */
[----:B------:R-:W-:Y:S01]  /*07a0*/  IMAD.WIDE R8, R24, 0x4, R8 ;  /* 0x0000000418087825 */ /* 0x000fe200078e0208 */
[----:B------:R2:W2:Y:S03]  /*07b0*/  LDG.E.EL.64 R6, desc[UR4][R16.64] ;  /* 0x0000000410067981 */ /* 0x0004a6000c2e1b00 */
[--C-:B------:R-:W-:Y:S02]  /*07c0*/  IMAD.WIDE R22, R22, 0x4, R10.reuse ;  /* 0x0000000416167825 */ /* 0x100fe400078e020a */
[----:B------:R-:W2:Y:S04]  /*07d0*/  LDG.E.EL.64 R8, desc[UR4][R8.64] ;  /* 0x0000000408087981 */ /* 0x000ea8000c2e1b00 */
[----:B------:R-:W2:Y:S01]  /*07e0*/  LDG.E.128 R16, desc[UR4][R34.64+0x800] ;  /* 0x0008000422107981 */ /* 0x000ea2000c1e1d00 */
[----:B------:R-:W-:-:S03]  /*07f0*/  IMAD.WIDE R24, R24, 0x4, R10 ;  /* 0x0000000418187825 */ /* 0x000fc600078e020a */
[----:B------:R-:W5:Y:S04]  /*0800*/  LDG.E.EL.64 R10, desc[UR4][R20.64] ;  /* 0x00000004140a7981 */ /* 0x000f68000c2e1b00 */
[----:B------:R-:W5:Y:S04]  /*0810*/  LDG.E.EL.64 R24, desc[UR4][R24.64] ;  /* 0x0000000418187981 */ /* 0x000f68000c2e1b00 */
[----:B------:R-:W5:Y:S04]  /*0820*/  LDG.E.EL.64 R20, desc[UR4][R22.64] ;  /* 0x0000000416147981 */ /* 0x000f68000c2e1b00 */
[----:B------:R-:W5:Y:S04]  /*0830*/  LDG.E.EL.64 R22, desc[UR4][R38.64] ;  /* 0x0000000426167981 */ /* 0x000f68000c2e1b00 */
[----:B------:R0:W-:Y:S01]  /*0840*/  STG.E.128 desc[UR4][R34.64], R12 ;  /* 0x0000000c22007986 */ /* 0x0001e2000c101d04 */
[----:B---3--:R-:W-:Y:S01]  /*0850*/  FADD R28, R28, 9.9999997473787516356e-06 ;  /* 0x3727c5ac1c1c7421 */ /* 0x008fe20000000000 */
[----:B------:R-:W-:-:S05]  /*0860*/  FADD R29, R29, 9.9999997473787516356e-06 ;  /* 0x3727c5ac1d1d7421 */ /* 0x000fca0000000000 */
[----:B------:R-:W1:Y:S01]  /*0870*/  MUFU.SQRT R28, R28 ;  /* 0x0000001c001c7308 */ /* 0x000e620000002000 */
[----:B----4-:R-:W-:Y:S01]  /*0880*/  FADD R30, R30, 9.9999997473787516356e-06 ;  /* 0x3727c5ac1e1e7421 */ /* 0x010fe20000000000 */
[----:B------:R-:W-:-:S06]  /*0890*/  FADD R31, R31, 9.9999997473787516356e-06 ;  /* 0x3727c5ac1f1f7421 */ /* 0x000fcc0000000000 */
[----:B------:R-:W3:Y:S08]  /*08a0*/  MUFU.SQRT R29, R29 ;  /* 0x0000001d001d7308 */ /* 0x000ef00000002000 */
[----:B------:R-:W4:Y:S01]  /*08b0*/  MUFU.SQRT R30, R30 ;  /* 0x0000001e001e7308 */ /* 0x000f220000002000 */
[----:B-1----:R-:W-:-:S07]  /*08c0*/  FSETP.GT.AND P6, PT, R28, 8.50705917302346158658e+37, PT ;  /* 0x7e8000001c00780b */ /* 0x002fce0003fc4000 */
[----:B------:R-:W1:Y:S01]  /*08d0*/  MUFU.SQRT R31, R31 ;  /* 0x0000001f001f7308 */ /* 0x000e620000002000 */
[C---:B---3--:R-:W-:Y:S02]  /*08e0*/  FSETP.GT.AND P4, PT, R29.reuse, 8.50705917302346158658e+37, PT ;  /* 0x7e8000001d00780b */ /* 0x048fe40003f84000 */
[----:B------:R-:W-:Y:S02]  /*08f0*/  FSETP.GEU.AND P5, PT, R28, 1.175494350822287508e-38, PT ;  /* 0x008000001c00780b */ /* 0x000fe40003fae000 */
[----:B------:R-:W-:Y:S02]  /*0900*/  FSETP.GEU.AND P3, PT, R29, 1.175494350822287508e-38, PT ;  /* 0x008000001d00780b */ /* 0x000fe40003f6e000 */
[----:B----4-:R-:W-:Y:S01]  /*0910*/  FSETP.GT.AND P2, PT, R30, 8.50705917302346158658e+37, PT ;  /* 0x7e8000001e00780b */ /* 0x010fe20003f44000 */
[----:B------:R-:W-:Y:S01]  /*0920*/  @P6 FMUL R28, R28, 0.25 ;  /* 0x3e8000001c1c6820 */ /* 0x000fe20000400000 */
[----:B------:R-:W-:Y:S02]  /*0930*/  FSETP.GEU.AND P0, PT, R30, 1.175494350822287508e-38, PT ;  /* 0x008000001e00780b */ /* 0x000fe40003f0e000 */
[----:B0-----:R-:W-:-:S02]  /*0940*/  FSEL R15, R36, 1, P6 ;  /* 0x3f800000240f7808 */ /* 0x001fc40003000000 */
[C---:B-1----:R-:W-:Y:S02]  /*0950*/  FSETP.GT.AND P1, PT, R31.reuse, 8.50705917302346158658e+37, PT ;  /* 0x7e8000001f00780b */ /* 0x042fe40003f24000 */
[----:B------:R-:W-:Y:S01]  /*0960*/  FSETP.GEU.AND P6, PT, R31, 1.175494350822287508e-38, PT ;  /* 0x008000001f00780b */ /* 0x000fe20003fce000 */
[----:B------:R-:W-:Y:S01]  /*0970*/  @P4 FMUL R29, R29, 0.25 ;  /* 0x3e8000001d1d4820 */ /* 0x000fe20000400000 */
[----:B------:R-:W-:-:S03]  /*0980*/  @!P5 FMUL R28, R28, 16777216 ;  /* 0x4b8000001c1cd820 */ /* 0x000fc60000400000 */
[----:B------:R-:W-:Y:S01]  /*0990*/  @P2 FMUL R30, R30, 0.25 ;  /* 0x3e8000001e1e2820 */ /* 0x000fe20000400000 */
[----:B------:R-:W-:Y:S01]  /*09a0*/  @!P3 FMUL R29, R29, 16777216 ;  /* 0x4b8000001d1db820 */ /* 0x000fe20000400000 */
[----:B------:R0:W1:Y:S02]  /*09b0*/  MUFU.RCP R12, R28 ;  /* 0x0000001c000c7308 */ /* 0x0000640000001000 */
[----:B------:R-:W-:Y:S02]  /*09c0*/  @!P0 FMUL R30, R30, 16777216 ;  /* 0x4b8000001e1e8820 */ /* 0x000fe40000400000 */
[----:B------:R-:W-:-:S04]  /*09d0*/  @P1 FMUL R31, R31, 0.25 ;  /* 0x3e8000001f1f1820 */ /* 0x000fc80000400000 */
[----:B------:R-:W-:Y:S01]  /*09e0*/  @!P6 FMUL R31, R31, 16777216 ;  /* 0x4b8000001f1fe820 */ /* 0x000fe20000400000 */
[----:B------:R-:W3:Y:S01]  /*09f0*/  MUFU.RCP R29, R29 ;  /* 0x0000001d001d7308 */ /* 0x000ee20000001000 */
[----:B------:R-:W-:-:S07]  /*0a00*/  FSEL R14, R36, 1, P4 ;  /* 0x3f800000240e7808 */ /* 0x000fce0002000000 */
[----:B------:R-:W4:Y:S01]  /*0a10*/  MUFU.RCP R13, R30 ;  /* 0x0000001e000d7308 */ /* 0x000f220000001000 */
[----:B0-----:R-:W-:Y:S01]  /*0a20*/  FSEL R28, R36, 1, P2 ;  /* 0x3f800000241c7808 */ /* 0x001fe20001000000 */
[----:B------:R-:W-:-:S06]  /*0a30*/  @!P5 FMUL R15, R15, 16777216 ;  /* 0x4b8000000f0fd820 */ /* 0x000fcc0000400000 */
[----:B------:R-:W0:Y:S01]  /*0a40*/  MUFU.RCP R31, R31 ;  /* 0x0000001f001f7308 */ /* 0x000e220000001000 */
[----:B------:R-:W-:Y:S01]  /*0a50*/  FSEL R36, R36, 1, P1 ;  /* 0x3f80000024247808 */ /* 0x000fe20000800000 */
[----:B------:R-:W-:Y:S01]  /*0a60*/  @!P3 FMUL R14, R14, 16777216 ;  /* 0x4b8000000e0eb820 */ /* 0x000fe20000400000 */
[----:B------:R-:W-:Y:S01]  /*0a70*/  @!P0 FMUL R28, R28, 16777216 ;  /* 0x4b8000001c1c8820 */ /* 0x000fe20000400000 */
[----:B-1----:R-:W-:Y:S01]  /*0a80*/  FMUL R12, R12, R15 ;  /* 0x0000000f0c0c7220 */ /* 0x002fe20000400000 */
[----:B------:R-:W-:Y:S01]  /*0a90*/  FSETP.GTU.AND P3, PT, R5, RZ, PT ;  /* 0x000000ff0500720b */ /* 0x000fe20003f6c000 */
[----:B---3--:R-:W-:Y:S01]  /*0aa0*/  FMUL R29, R29, R14 ;  /* 0x0000000e1d1d7220 */ /* 0x008fe20000400000 */
[----:B------:R-:W-:Y:S01]  /*0ab0*/  @!P6 FMUL R36, R36, 16777216 ;  /* 0x4b8000002424e820 */ /* 0x000fe20000400000 */
[----:B----4-:R-:W-:Y:S01]  /*0ac0*/  FMUL R13, R13, R28 ;  /* 0x0000001c0d0d7220 */ /* 0x010fe20000400000 */
[----:B------:R-:W-:Y:S02]  /*0ad0*/  FSETP.GTU.AND P5, PT, R3, RZ, PT ;  /* 0x000000ff0300720b */ /* 0x000fe40003fac000 */
[----:B------:R-:W-:Y:S01]  /*0ae0*/  FSETP.GTU.AND P4, PT, R4, RZ, PT ;  /* 0x000000ff0400720b */ /* 0x000fe20003f8c000 */
[----:B0-----:R-:W-:Y:S01]  /*0af0*/  FMUL R14, R31, R36 ;  /* 0x000000241f0e7220 */ /* 0x001fe20000400000 */
[----:B------:R-:W-:Y:S01]  /*0b00*/  FSETP.GTU.AND P0, PT, R2, RZ, PT ;  /* 0x000000ff0200720b */ /* 0x000fe20003f0c000 */
[----:B--2---:R-:W-:Y:S01]  /*0b10*/  FADD R16, R16, R32 ;  /* 0x0000002010107221 */ /* 0x004fe20000000000 */
[----:B------:R-:W-:Y:S01]  /*0b20*/  FADD R17, R17, R33 ;  /* 0x0000002111117221 */ /* 0x000fe20000000000 */
[----:B-----5:R-:W-:Y:S01]  /*0b30*/  FADD R18, R18, R26 ;  /* 0x0000001a12127221 */ /* 0x020fe20000000000 */
[----:B------:R-:W-:Y:S01]  /*0b40*/  FADD R19, R19, R27 ;  /* 0x0000001b13137221 */ /* 0x000fe20000000000 */
[----:B------:R-:W-:Y:S01]  /*0b50*/  FADD R15, -R6, R16 ;  /* 0x00000010060f7221 */ /* 0x000fe20000000100 */
[----:B------:R-:W-:Y:S01]  /*0b60*/  FADD R6, -R7, R17 ;  /* 0x0000001107067221 */ /* 0x000fe20000000100 */
[----:B------:R-:W-:Y:S01]  /*0b70*/  FADD R8, -R8, R18 ;  /* 0x0000001208087221 */ /* 0x000fe20000000100 */
[----:B------:R-:W-:Y:S01]  /*0b80*/  FADD R9, -R9, R19 ;  /* 0x0000001309097221 */ /* 0x000fe20000000100 */
[----:B------:R-:W-:Y:S01]  /*0b90*/  FMUL R15, R12, R15 ;  /* 0x0000000f0c0f7220 */ /* 0x000fe20000400000 */
[----:B------:R-:W-:Y:S01]  /*0ba0*/  FMUL R6, R29, R6 ;  /* 0x000000061d067220 */ /* 0x000fe20000400000 */
[----:B------:R-:W-:Y:S01]  /*0bb0*/  FSEL R7, R5, RZ, P3 ;  /* 0x000000ff05077208 */ /* 0x000fe20001800000 */
[----:B------:R-:W-:Y:S01]  /*0bc0*/  FMUL R13, R13, R8 ;  /* 0x000000080d0d7220 */ /* 0x000fe20000400000 */
[----:B------:R-:W-:Y:S01]  /*0bd0*/  FSEL R5, R3, RZ, P5 ;  /* 0x000000ff03057208 */ /* 0x000fe20002800000 */
[----:B------:R-:W-:Y:S01]  /*0be0*/  FMUL R14, R14, R9 ;  /* 0x000000090e0e7220 */ /* 0x000fe20000400000 */
[----:B------:R-:W-:Y:S01]  /*0bf0*/  FFMA R15, R10, R15, R20 ;  /* 0x0000000f0a0f7223 */ /* 0x000fe20000000014 */
[----:B------:R-:W-:Y:S01]  /*0c00*/  FFMA R11, R11, R6, R21 ;  /* 0x000000060b0b7223 */ /* 0x000fe20000000015 */
[----:B------:R-:W-:-:S02]  /*0c10*/  FSETP.GEU.AND P5, PT, R7, 6, PT ;  /* 0x40c000000700780b */ /* 0x000fc40003fae000 */
[----:B------:R-:W-:Y:S02]  /*0c20*/  FSEL R6, R4, RZ, P4 ;  /* 0x000000ff04067208 */ /* 0x000fe40002000000 */
[----:B------:R-:W-:Y:S01]  /*0c30*/  FSETP.GTU.AND P6, PT, R15, RZ, PT ;  /* 0x000000ff0f00720b */ /* 0x000fe20003fcc000 */
[----:B------:R-:W-:Y:S01]  /*0c40*/  FFMA R22, R22, R13, R24 ;  /* 0x0000000d16167223 */ /* 0x000fe20000000018 */
[----:B------:R-:W-:Y:S01]  /*0c50*/  FFMA R14, R23, R14, R25 ;  /* 0x0000000e170e7223 */ /* 0x000fe20000000019 */
[----:B------:R-:W-:Y:S01]  /*0c60*/  FSETP.GEU.AND P4, PT, R6, 6, PT ;  /* 0x40c000000600780b */ /* 0x000fe20003f8e000 */
[----:B------:R-:W0:Y:S02]  /*0c70*/  LDC.64 R12, c[0x0][0x240] ;  /* 0x00009000ff0c7b82 */ /* 0x000e240000000a00 */
[----:B------:R-:W-:Y:S02]  /*0c80*/  FSETP.GTU.AND P1, PT, R22, RZ, PT ;  /* 0x000000ff1600720b */ /* 0x000fe40003f2c000 */
[----:B------:R-:W-:-:S02]  /*0c90*/  FSETP.GTU.AND P2, PT, R11, RZ, PT ;  /* 0x000000ff0b00720b */ /* 0x000fc40003f4c000 */
[----:B------:R-:W-:Y:S02]  /*0ca0*/  FSEL R4, R2, RZ, P0 ;  /* 0x000000ff02047208 */ /* 0x000fe40000000000 */
[----:B------:R-:W-:Y:S02]  /*0cb0*/  FSEL R8, R15, RZ, P6 ;  /* 0x000000ff0f087208 */ /* 0x000fe40003000000 */
[----:B------:R-:W-:Y:S02]  /*0cc0*/  FSETP.GTU.AND P3, PT, R14, RZ, PT ;  /* 0x000000ff0e00720b */ /* 0x000fe40003f6c000 */
[----:B------:R-:W-:Y:S02]  /*0cd0*/  FSETP.GEU.AND P0, PT, R5, 6, PT ;  /* 0x40c000000500780b */ /* 0x000fe40003f0e000 */
[----:B------:R-:W-:Y:S02]  /*0ce0*/  FSETP.NAN.AND P6, PT, R7, R7, PT ;  /* 0x000000070700720b */ /* 0x000fe40003fc8000 */
[----:B------:R-:W-:-:S02]  /*0cf0*/  FSEL R10, R22, RZ, P1 ;  /* 0x000000ff160a7208 */ /* 0x000fc40000800000 */
[----:B------:R-:W-:Y:S02]  /*0d00*/  FSEL R9, R11, RZ, P2 ;  /* 0x000000ff0b097208 */ /* 0x000fe40001000000 */
[----:B------:R-:W-:Y:S02]  /*0d10*/  FSEL R11, R14, RZ, P3 ;  /* 0x000000ff0e0b7208 */ /* 0x000fe40001800000 */
[----:B------:R-:W-:Y:S02]  /*0d20*/  @P5 SEL R7, R7, 0x40c00000, P6 ;  /* 0x40c0000007075807 */ /* 0x000fe40003000000 */
[----:B------:R-:W-:Y:S02]  /*0d30*/  FSETP.GEU.AND P2, PT, R4, 6, PT ;  /* 0x40c000000400780b */ /* 0x000fe40003f4e000 */
[----:B------:R-:W-:Y:S02]  /*0d40*/  FSETP.NAN.AND P3, PT, R6, R6, PT ;  /* 0x000000060600720b */ /* 0x000fe40003f68000 */
[----:B------:R-:W-:-:S02]  /*0d50*/  FSETP.GEU.AND P6, PT, R10, 6, PT ;  /* 0x40c000000a00780b */ /* 0x000fc40003fce000 */
[----:B------:R-:W-:Y:S02]  /*0d60*/  FSETP.NAN.AND P1, PT, R5, R5, PT ;  /* 0x000000050500720b */ /* 0x000fe40003f28000 */
[----:B------:R-:W-:Y:S02]  /*0d70*/  @P4 SEL R6, R6, 0x40c00000, P3 ;  /* 0x40c0000006064807 */ /* 0x000fe40001800000 */
[----:B------:R-:W-:Y:S02]  /*0d80*/  FSETP.GEU.AND P5, PT, R9, 6, PT ;  /* 0x40c000000900780b */ /* 0x000fe40003fae000 */
[----:B------:R-:W-:Y:S02]  /*0d90*/  FSETP.GEU.AND P4, PT, R8, 6, PT ;  /* 0x40c000000800780b */ /* 0x000fe40003f8e000 */
[----:B------:R-:W-:Y:S02]  /*0da0*/  FSETP.GEU.AND P3, PT, R11, 6, PT ;  /* 0x40c000000b00780b */ /* 0x000fe40003f6e000 */
[----:B------:R-:W-:-:S02]  /*0db0*/  @P0 SEL R5, R5, 0x40c00000, P1 ;  /* 0x40c0000005050807 */ /* 0x000fc40000800000 */
[----:B------:R-:W-:Y:S02]  /*0dc0*/  FSETP.NAN.AND P1, PT, R4, R4, PT ;  /* 0x000000040400720b */ /* 0x000fe40003f28000 */
[----:B------:R-:W-:Y:S02]  /*0dd0*/  FSETP.NAN.AND P0, PT, R10, R10, PT ;  /* 0x0000000a0a00720b */ /* 0x000fe40003f08000 */
[----:B------:R-:W-:Y:S02]  /*0de0*/  @P2 SEL R4, R4, 0x40c00000, P1 ;  /* 0x40c0000004042807 */ /* 0x000fe40000800000 */
[----:B------:R-:W-:Y:S02]  /*0df0*/  @P6 SEL R10, R10, 0x40c00000, P0 ;  /* 0x40c000000a0a6807 */ /* 0x000fe40000000000 */
[----:B------:R-:W-:Y:S02]  /*0e00*/  FSETP.NAN.AND P2, PT, R9, R9, PT ;  /* 0x000000090900720b */ /* 0x000fe40003f48000 */
[----:B------:R-:W-:-:S02]  /*0e10*/  FSETP.NAN.AND P1, PT, R8, R8, PT ;  /* 0x000000080800720b */ /* 0x000fc40003f28000 */
[----:B------:R-:W-:Y:S01]  /*0e20*/  FSETP.NAN.AND P0, PT, R11, R11, PT ;  /* 0x0000000b0b00720b */ /* 0x000fe20003f08000 */
[----:B0-----:R-:W-:Y:S01]  /*0e30*/  IMAD.WIDE R2, R0, 0x4, R12 ;  /* 0x0000000400027825 */ /* 0x001fe200078e020c */
[----:B------:R-:W-:Y:S02]  /*0e40*/  @P5 SEL R9, R9, 0x40c00000, P2 ;  /* 0x40c0000009095807 */ /* 0x000fe40001000000 */
[----:B------:R-:W-:Y:S02]  /*0e50*/  @P4 SEL R8, R8, 0x40c00000, P1 ;  /* 0x40c0000008084807 */ /* 0x000fe40000800000 */
[----:B------:R-:W-:Y:S01]  /*0e60*/  @P3 SEL R11, R11, 0x40c00000, P0 ;  /* 0x40c000000b0b3807 */ /* 0x000fe20000000000 */
[----:B------:R-:W-:Y:S04]  /*0e70*/  STG.E.128 desc[UR4][R34.64+0x800], R16 ;  /* 0x0008001022007986 */ /* 0x000fe8000c101d04 */
[----:B------:R-:W-:Y:S04]  /*0e80*/  STG.E.128 desc[UR4][R2.64], R4 ;  /* 0x0000000402007986 */ /* 0x000fe8000c101d04 */
[----:B------:R-:W-:Y:S01]  /*0e90*/  STG.E.128 desc[UR4][R2.64+0x800], R8 ;  /* 0x0008000802007986 */ /* 0x000fe2000c101d04 */
[----:B------:R-:W-:Y:S05]  /*0ea0*/  EXIT ;  /* 0x000000000000794d */ /* 0x000fea0003800000 */
.L_x_0:
[----:B------:R-:W-:-:S00]  /*0eb0*/  BRA `(.L_x_0) ;  /* 0xfffffffc00fc7947 */ /* 0x000fc0000383ffff */
[----:B------:R-:W-:-:S00]  /*0ec0*/  NOP ;  /* 0x0000000000007918 */ /* 0x000fc00000000000 */
        /* <DEDUP_REMOVED lines=11> */
.L_x_1:


//--------------------- .nv.global.init           --------------------------
	.section	.nv.global.init,"aw",@progbits
.nv.global.init:
	.type		_$_str,@object
	.size		_$_str,(_$_str_$_2 - _$_str)
_$_str:
        /*0000*/ 	.byte	0x5f, 0x5f, 0x43, 0x55, 0x44, 0x41, 0x5f, 0x46, 0x54, 0x5a, 0x00
	.type		_$_str_$_2,@object
	.size		_$_str_$_2,(.L_1 - _$_str_$_2)
_$_str_$_2:
        /*000b*/ 	.byte	0x5f, 0x5f, 0x43, 0x55, 0x44, 0x41, 0x5f, 0x50, 0x52, 0x45, 0x43, 0x5f, 0x53, 0x51, 0x52, 0x54
        /*001b*/ 	.byte	0x00
.L_1:


//--------------------- .nv.constant0.triton_poi_fused__native_batch_norm_legit_no_training_convolution_hardtanh_12 --------------------------
	.section	.nv.constant0.triton_poi_fused__native_batch_norm_legit_no_training_convolution_hardtanh_12,"a",@progbits
	.sectionflags	@""
	.align	4
.nv.constant0.triton_poi_fused__native_batch_norm_legit_no_training_convolution_hardtanh_12:
	.zero		588
